	.headerflags	@"EF_CUDA_TEXMODE_UNIFIED EF_CUDA_64BIT_ADDRESS EF_CUDA_ACCELERATORS EF_CUDA_SM90 EF_CUDA_VIRTUAL_SM(EF_CUDA_SM90)"
	.elftype	@"ET_EXEC"


//--------------------- .nv.info                  --------------------------
	.section	.nv.info,"",@"SHT_CUDA_INFO"
	.align	4


	//----- nvinfo : EIATTR_REGCOUNT
	.align		4
        /*0000*/ 	.byte	0x04, 0x2f
        /*0002*/ 	.short	(.L_3 - .L_2)
	.align		4
.L_2:
        /*0004*/ 	.word	index@(triton_poi_fused__native_batch_norm_legit_no_training_leaky_relu_6)
        /*0008*/ 	.word	0x00000020


	//----- nvinfo : EIATTR_MIN_STACK_SIZE
	.align		4
.L_3:
        /*000c*/ 	.byte	0x04, 0x12
        /*000e*/ 	.short	(.L_5 - .L_4)
	.align		4
.L_4:
        /*0010*/ 	.word	index@(triton_poi_fused__native_batch_norm_legit_no_training_leaky_relu_6)
        /*0014*/ 	.word	0x00000000


	//----- nvinfo : EIATTR_FRAME_SIZE
	.align		4
.L_5:
        /*0018*/ 	.byte	0x04, 0x11
        /*001a*/ 	.short	(.L_7 - .L_6)
	.align		4
.L_6:
        /*001c*/ 	.word	index@(triton_poi_fused__native_batch_norm_legit_no_training_leaky_relu_6)
        /*0020*/ 	.word	0x00000000


	//----- nvinfo : EIATTR_MIN_STACK_SIZE
	.align		4
.L_7:
        /*0024*/ 	.byte	0x04, 0x12
        /*0026*/ 	.short	(.L_9 - .L_8)
	.align		4
.L_8:
        /*0028*/ 	.word	index@(triton_poi_fused__native_batch_norm_legit_no_training_leaky_relu_6)
        /*002c*/ 	.word	0x00000000
.L_9:


//--------------------- .nv.info.triton_poi_fused__native_batch_norm_legit_no_training_leaky_relu_6 --------------------------
	.section	.nv.info.triton_poi_fused__native_batch_norm_legit_no_training_leaky_relu_6,"",@"SHT_CUDA_INFO"
	.sectionflags	@""
	.align	4


	//----- nvinfo : EIATTR_CUDA_API_VERSION
	.align		4
        /*0000*/ 	.byte	0x04, 0x37
        /*0002*/ 	.short	(.L_11 - .L_10)
.L_10:
        /*0004*/ 	.word	0x0000007c


	//----- nvinfo : EIATTR_KPARAM_INFO
	.align		4
.L_11:
        /*0008*/ 	.byte	0x04, 0x17
        /*000a*/ 	.short	(.L_13 - .L_12)
.L_12:
        /*000c*/ 	.word	0x00000000
        /*0010*/ 	.short	0x0006
        /*0012*/ 	.short	0x0030
        /*0014*/ 	.byte	0x00, 0xf0, 0x11, 0x00


	//----- nvinfo : EIATTR_KPARAM_INFO
	.align		4
.L_13:
        /*0018*/ 	.byte	0x04, 0x17
        /*001a*/ 	.short	(.L_15 - .L_14)
.L_14:
        /*001c*/ 	.word	0x00000000
        /*0020*/ 	.short	0x0005
        /*0022*/ 	.short	0x0028
        /*0024*/ 	.byte	0x00, 0xf4, 0x21, 0x00


	//----- nvinfo : EIATTR_KPARAM_INFO
	.align		4
.L_15:
        /*0028*/ 	.byte	0x04, 0x17
        /*002a*/ 	.short	(.L_17 - .L_16)
.L_16:
        /*002c*/ 	.word	0x00000000
        /*0030*/ 	.short	0x0004
        /*0032*/ 	.short	0x0020
        /*0034*/ 	.byte	0x00, 0xf4, 0x21, 0x00


	//----- nvinfo : EIATTR_KPARAM_INFO
	.align		4
.L_17:
        /*0038*/ 	.byte	0x04, 0x17
        /*003a*/ 	.short	(.L_19 - .L_18)
.L_18:
        /*003c*/ 	.word	0x00000000
        /*0040*/ 	.short	0x0003
        /*0042*/ 	.short	0x0018
        /*0044*/ 	.byte	0x00, 0xf4, 0x21, 0x00


	//----- nvinfo : EIATTR_KPARAM_INFO
	.align		4
.L_19:
        /*0048*/ 	.byte	0x04, 0x17
        /*004a*/ 	.short	(.L_21 - .L_20)
.L_20:
        /*004c*/ 	.word	0x00000000
        /*0050*/ 	.short	0x0002
        /*0052*/ 	.short	0x0010
        /*0054*/ 	.byte	0x00, 0xf4, 0x21, 0x00


	//----- nvinfo : EIATTR_KPARAM_INFO
	.align		4
.L_21:
        /*0058*/ 	.byte	0x04, 0x17
        /*005a*/ 	.short	(.L_23 - .L_22)
.L_22:
        /*005c*/ 	.word	0x00000000
        /*0060*/ 	.short	0x0001
        /*0062*/ 	.short	0x0008
        /*0064*/ 	.byte	0x00, 0xf4, 0x21, 0x00


	//----- nvinfo : EIATTR_KPARAM_INFO
	.align		4
.L_23:
        /*0068*/ 	.byte	0x04, 0x17
        /*006a*/ 	.short	(.L_25 - .L_24)
.L_24:
        /*006c*/ 	.word	0x00000000
        /*0070*/ 	.short	0x0000
        /*0072*/ 	.short	0x0000
        /*0074*/ 	.byte	0x00, 0xf4, 0x21, 0x00


	//----- nvinfo : EIATTR_SPARSE_MMA_MASK
	.align		4
.L_25:
        /*0078*/ 	.byte	0x03, 0x50
        /*007a*/ 	.short	0x0000


	//----- nvinfo : EIATTR_MAXREG_COUNT
	.align		4
        /*007c*/ 	.byte	0x03, 0x1b
        /*007e*/ 	.short	0x00ff


	//----- nvinfo : EIATTR_EXIT_INSTR_OFFSETS
	.align		4
        /*0080*/ 	.byte	0x04, 0x1c
        /*0082*/ 	.short	(.L_27 - .L_26)


	//   ....[0]....
.L_26:
        /*0084*/ 	.word	0x00000710


	//----- nvinfo : EIATTR_REQNTID
	.align		4
.L_27:
        /*0088*/ 	.byte	0x04, 0x10
        /*008a*/ 	.short	(.L_29 - .L_28)
.L_28:
        /*008c*/ 	.word	0x00000080
        /*0090*/ 	.word	0x00000001
        /*0094*/ 	.word	0x00000001


	//----- nvinfo : EIATTR_CBANK_PARAM_SIZE
	.align		4
.L_29:
        /*0098*/ 	.byte	0x03, 0x19
        /*009a*/ 	.short	0x0034


	//----- nvinfo : EIATTR_PARAM_CBANK
	.align		4
        /*009c*/ 	.byte	0x04, 0x0a
        /*009e*/ 	.short	(.L_31 - .L_30)
	.align		4
.L_30:
        /*00a0*/ 	.word	index@(.nv.constant0.triton_poi_fused__native_batch_norm_legit_no_training_leaky_relu_6)
        /*00a4*/ 	.short	0x0210
        /*00a6*/ 	.short	0x0034


	//----- nvinfo : EIATTR_SW_WAR
	.align		4
.L_31:
        /*00a8*/ 	.byte	0x04, 0x36
        /*00aa*/ 	.short	(.L_33 - .L_32)
.L_32:
        /*00ac*/ 	.word	0x00000008
.L_33:


//--------------------- .nv.callgraph             --------------------------
	.section	.nv.callgraph,"",@"SHT_CUDA_CALLGRAPH"
	.align	4
	.sectionentsize	8
	.align		4
        /*0000*/ 	.word	0x00000000
	.align		4
        /*0004*/ 	.word	0xffffffff
	.align		4
        /*0008*/ 	.word	0x00000000
	.align		4
        /*000c*/ 	.word	0xfffffffe
	.align		4
        /*0010*/ 	.word	0x00000000
	.align		4
        /*0014*/ 	.word	0xfffffffd
	.align		4
        /*0018*/ 	.word	0x00000000
	.align		4
        /*001c*/ 	.word	0xfffffffc


//--------------------- .nv.constant4             --------------------------
	.section	.nv.constant4,"a",@progbits
	.align	8
	.align		8
.nv.constant4:
        /*0000*/ 	.dword	_$_str
	.align		8
        /*0008*/ 	.dword	_$_str_$_2


//--------------------- .text.triton_poi_fused__native_batch_norm_legit_no_training_leaky_relu_6 --------------------------
	.section	.text.triton_poi_fused__native_batch_norm_legit_no_training_leaky_relu_6,"ax",@progbits
	.align	128
        .global         triton_poi_fused__native_batch_norm_legit_no_training_leaky_relu_6
        .type           triton_poi_fused__native_batch_norm_legit_no_training_leaky_relu_6,@function
        .size           triton_poi_fused__native_batch_norm_legit_no_training_leaky_relu_6,(.L_x_1 - triton_poi_fused__native_batch_norm_legit_no_training_leaky_relu_6)
        .other          triton_poi_fused__native_batch_norm_legit_no_training_leaky_relu_6,@"STO_CUDA_ENTRY STV_DEFAULT"
triton_poi_fused__native_batch_norm_legit_no_training_leaky_relu_6:
.text.triton_poi_fused__native_batch_norm_legit_no_training_leaky_relu_6:
[----:B------:R-:W-:Y:S01]  /*0000*/  LDC R1, c[0x0][0x28] ;  /* 0x00000a00ff017b82 */ /* 0x000fe20000000800 */
[----:B------:R-:W1:Y:S07]  /*0010*/  S2R R0, SR_TID.X ;  /* 0x0000000000007919 */ /* 0x000e6e0000002100 */
[----:B------:R-:W2:Y:S01]  /*0020*/  LDC.64 R4, c[0x0][0x228] ;  /* 0x00008a00ff047b82 */ /* 0x000ea20000000a00 */
[----:B------:R-:W-:Y:S01]  /*0030*/  ULDC.64 UR4, c[0x0][0x208] ;  /* 0x0000820000047ab9 */ /* 0x000fe20000000a00 */
[----:B------:R-:W3:Y:S06]  /*0040*/  S2R R7, SR_CTAID.X ;  /* 0x0000000000077919 */ /* 0x000eec0000002500 */
[----:B------:R-:W4:Y:S08]  /*0050*/  LDC.64 R16, c[0x0][0x220] ;  /* 0x00008800ff107b82 */ /* 0x000f300000000a00 */
[----:B------:R-:W5:Y:S08]  /*0060*/  LDC.64 R22, c[0x0][0x218] ;  /* 0x00008600ff167b82 */ /* 0x000f700000000a00 */
[----:B------:R-:W5:Y:S01]  /*0070*/  LDC.64 R20, c[0x0][0x230] ;  /* 0x00008c00ff147b82 */ /* 0x000f620000000a00 */
[----:B-1----:R-:W-:-:S07]  /*0080*/  SHF.L.U32 R0, R0, 0x2, RZ ;  /* 0x0000000200007819 */ /* 0x002fce00000006ff */
[----:B------:R-:W1:Y:S01]  /*0090*/  LDC.64 R8, c[0x0][0x238] ;  /* 0x00008e00ff087b82 */ /* 0x000e620000000a00 */
[----:B---3--:R-:W-:Y:S02]  /*00a0*/  SHF.R.S32.HI R3, RZ, 0x15, R7 ;  /* 0x00000015ff037819 */ /* 0x008fe40000011407 */
[----:B------:R-:W-:Y:S02]  /*00b0*/  LOP3.LUT R0, R0, 0x1fc, RZ, 0xc0, !PT ;  /* 0x000001fc00007812 */ /* 0x000fe400078ec0ff */
[----:B------:R-:W-:Y:S02]  /*00c0*/  SGXT R3, R3, 0x1 ;  /* 0x000000010303781a */ /* 0x000fe40000000200 */
[----:B------:R-:W-:-:S04]  /*00d0*/  LEA R0, R7, R0, 0xa ;  /* 0x0000000007007211 */ /* 0x000fc800078e50ff */
[----:B------:R-:W-:-:S04]  /*00e0*/  LEA.HI R3, R3, R0, RZ, 0x7 ;  /* 0x0000000003037211 */ /* 0x000fc800078f38ff */
[----:B------:R-:W-:-:S04]  /*00f0*/  LOP3.LUT R3, R3, 0xffffff80, RZ, 0xc0, !PT ;  /* 0xffffff8003037812 */ /* 0x000fc800078ec0ff */
[----:B------:R-:W-:-:S05]  /*0100*/  IADD3 R24, R0, -R3, RZ ;  /* 0x8000000300187210 */ /* 0x000fca0007ffe0ff */
[----:B--2---:R-:W-:-:S06]  /*0110*/  IMAD.WIDE R4, R24, 0x4, R4 ;  /* 0x0000000418047825 */ /* 0x004fcc00078e0204 */
[----:B------:R-:W2:Y:S01]  /*0120*/  LDG.E.EL.128 R4, desc[UR4][R4.64] ;  /* 0x0000000404047981 */ /* 0x000ea2000c2e1d00 */
[----:B----4-:R-:W-:-:S04]  /*0130*/  IMAD.WIDE R16, R24, 0x4, R16 ;  /* 0x0000000418107825 */ /* 0x010fc800078e0210 */
[----:B-----5:R-:W-:Y:S02]  /*0140*/  IMAD.WIDE R22, R0, 0x4, R22 ;  /* 0x0000000400167825 */ /* 0x020fe400078e0216 */
[----:B------:R-:W3:Y:S02]  /*0150*/  LDG.E.EL.128 R16, desc[UR4][R16.64] ;  /* 0x0000000410107981 */ /* 0x000ee4000c2e1d00 */
[C---:B0-----:R-:W-:Y:S02]  /*0160*/  IMAD.WIDE R20, R24.reuse, 0x4, R20 ;  /* 0x0000000418147825 */ /* 0x041fe400078e0214 */
[----:B------:R-:W3:Y:S02]  /*0170*/  LDG.E.128 R12, desc[UR4][R22.64+0x800] ;  /* 0x00080004160c7981 */ /* 0x000ee4000c1e1d00 */
[----:B-1----:R-:W-:-:S04]  /*0180*/  IMAD.WIDE R24, R24, 0x4, R8 ;  /* 0x0000000418187825 */ /* 0x002fc800078e0208 */
[----:B--2---:R-:W-:Y:S01]  /*0190*/  FADD R2, R4, 9.9999997473787516356e-06 ;  /* 0x3727c5ac04027421 */ /* 0x004fe20000000000 */
[----:B------:R-:W-:Y:S01]  /*01a0*/  FADD R3, R5, 9.9999997473787516356e-06 ;  /* 0x3727c5ac05037421 */ /* 0x000fe20000000000 */
[----:B------:R-:W-:Y:S02]  /*01b0*/  FADD R6, R6, 9.9999997473787516356e-06 ;  /* 0x3727c5ac06067421 */ /* 0x000fe40000000000 */
[----:B------:R0:W1:Y:S08]  /*01c0*/  MUFU.SQRT R10, R2 ;  /* 0x00000002000a7308 */ /* 0x0000700000002000 */
[----:B------:R-:W2:Y:S01]  /*01d0*/  MUFU.SQRT R26, R3 ;  /* 0x00000003001a7308 */ /* 0x000ea20000002000 */
[----:B0-----:R-:W-:Y:S01]  /*01e0*/  HFMA2.MMA R2, -RZ, RZ, 1.625, 0 ;  /* 0x3e800000ff027435 */ /* 0x001fe200000001ff */
[----:B-1----:R-:W-:-:S06]  /*01f0*/  FSETP.GT.AND P0, PT, R10, 8.50705917302346158658e+37, PT ;  /* 0x7e8000000a00780b */ /* 0x002fcc0003f04000 */
[----:B------:R-:W0:Y:S01]  /*0200*/  MUFU.SQRT R6, R6 ;  /* 0x0000000600067308 */ /* 0x000e220000002000 */
[----:B------:R-:W-:Y:S02]  /*0210*/  FSETP.GEU.AND P3, PT, R10, 1.175494350822287508e-38, PT ;  /* 0x008000000a00780b */ /* 0x000fe40003f6e000 */
[C---:B--2---:R-:W-:Y:S02]  /*0220*/  FSETP.GT.AND P1, PT, R26.reuse, 8.50705917302346158658e+37, PT ;  /* 0x7e8000001a00780b */ /* 0x044fe40003f24000 */
[----:B------:R-:W-:Y:S02]  /*0230*/  FSETP.GEU.AND P4, PT, R26, 1.175494350822287508e-38, PT ;  /* 0x008000001a00780b */ /* 0x000fe40003f8e000 */
[----:B------:R-:W-:Y:S01]  /*0240*/  @P0 FMUL R10, R10, 0.25 ;  /* 0x3e8000000a0a0820 */ /* 0x000fe20000400000 */
[----:B0-----:R-:W-:-:S06]  /*0250*/  FSETP.GT.AND P2, PT, R6, 8.50705917302346158658e+37, PT ;  /* 0x7e8000000600780b */ /* 0x001fcc0003f44000 */
[----:B------:R-:W-:Y:S01]  /*0260*/  @!P3 FMUL R10, R10, 16777216 ;  /* 0x4b8000000a0ab820 */ /* 0x000fe20000400000 */
[----:B------:R-:W-:Y:S01]  /*0270*/  FSETP.GEU.AND P5, PT, R6, 1.175494350822287508e-38, PT ;  /* 0x008000000600780b */ /* 0x000fe20003fae000 */
[----:B------:R-:W-:Y:S02]  /*0280*/  @P1 FMUL R26, R26, 0.25 ;  /* 0x3e8000001a1a1820 */ /* 0x000fe40000400000 */
[----:B------:R0:W-:Y:S02]  /*0290*/  MUFU.RCP R3, R10 ;  /* 0x0000000a00037308 */ /* 0x0001e40000001000 */
[----:B------:R-:W-:Y:S01]  /*02a0*/  @!P4 FMUL R26, R26, 16777216 ;  /* 0x4b8000001a1ac820 */ /* 0x000fe20000400000 */
[----:B------:R-:W-:Y:S01]  /*02b0*/  FSEL R27, R2, 1, P1 ;  /* 0x3f800000021b7808 */ /* 0x000fe20000800000 */
[----:B------:R-:W-:-:S04]  /*02c0*/  @P2 FMUL R6, R6, 0.25 ;  /* 0x3e80000006062820 */ /* 0x000fc80000400000 */
[----:B------:R1:W2:Y:S01]  /*02d0*/  MUFU.RCP R4, R26 ;  /* 0x0000001a00047308 */ /* 0x0002a20000001000 */
[----:B0-----:R-:W4:Y:S01]  /*02e0*/  LDG.E.128 R8, desc[UR4][R22.64] ;  /* 0x0000000416087981 */ /* 0x001f22000c1e1d00 */
[----:B------:R-:W-:Y:S01]  /*02f0*/  @!P4 FMUL R27, R27, 16777216 ;  /* 0x4b8000001b1bc820 */ /* 0x000fe20000400000 */
[----:B------:R-:W-:Y:S01]  /*0300*/  @!P5 FMUL R6, R6, 16777216 ;  /* 0x4b8000000606d820 */ /* 0x000fe20000400000 */
[----:B------:R-:W-:-:S04]  /*0310*/  FADD R7, R7, 9.9999997473787516356e-06 ;  /* 0x3727c5ac07077421 */ /* 0x000fc80000000000 */
[----:B------:R-:W-:Y:S01]  /*0320*/  MUFU.RCP R5, R6 ;  /* 0x0000000600057308 */ /* 0x000fe20000001000 */
[----:B-1----:R-:W-:Y:S01]  /*0330*/  FSEL R26, R2, 1, P0 ;  /* 0x3f800000021a7808 */ /* 0x002fe20000000000 */
[----:B------:R-:W5:Y:S04]  /*0340*/  LDG.E.EL.128 R20, desc[UR4][R20.64] ;  /* 0x0000000414147981 */ /* 0x000f68000c2e1d00 */
[----:B------:R-:W-:Y:S01]  /*0350*/  @!P3 FMUL R26, R26, 16777216 ;  /* 0x4b8000001a1ab820 */ /* 0x000fe20000400000 */
[----:B--2---:R-:W-:-:S03]  /*0360*/  FMUL R4, R4, R27 ;  /* 0x0000001b04047220 */ /* 0x004fc60000400000 */
[----:B------:R-:W-:Y:S02]  /*0370*/  FMUL R3, R3, R26 ;  /* 0x0000001a03037220 */ /* 0x000fe40000400000 */
[----:B------:R-:W5:Y:S01]  /*0380*/  LDG.E.EL.128 R24, desc[UR4][R24.64] ;  /* 0x0000000418187981 */ /* 0x000f62000c2e1d00 */
[----:B------:R-:W0:Y:S02]  /*0390*/  MUFU.SQRT R6, R7 ;  /* 0x0000000700067308 */ /* 0x000e240000002000 */
[C---:B0-----:R-:W-:Y:S02]  /*03a0*/  FSETP.GT.AND P0, PT, R6.reuse, 8.50705917302346158658e+37, PT ;  /* 0x7e8000000600780b */ /* 0x041fe40003f04000 */
[----:B------:R-:W-:-:S11]  /*03b0*/  FSETP.GEU.AND P1, PT, R6, 1.175494350822287508e-38, PT ;  /* 0x008000000600780b */ /* 0x000fd60003f2e000 */
[----:B------:R-:W-:-:S04]  /*03c0*/  @P0 FMUL R6, R6, 0.25 ;  /* 0x3e80000006060820 */ /* 0x000fc80000400000 */
[----:B------:R-:W-:-:S06]  /*03d0*/  @!P1 FMUL R6, R6, 16777216 ;  /* 0x4b80000006069820 */ /* 0x000fcc0000400000 */
[----:B------:R-:W0:Y:S01]  /*03e0*/  MUFU.RCP R6, R6 ;  /* 0x0000000600067308 */ /* 0x000e220000001000 */
[C---:B------:R-:W-:Y:S02]  /*03f0*/  FSEL R29, R2.reuse, 1, P0 ;  /* 0x3f800000021d7808 */ /* 0x040fe40000000000 */
[----:B------:R-:W-:-:S03]  /*0400*/  FSEL R28, R2, 1, P2 ;  /* 0x3f800000021c7808 */ /* 0x000fc60001000000 */
[----:B------:R-:W-:Y:S01]  /*0410*/  @!P1 FMUL R29, R29, 16777216 ;  /* 0x4b8000001d1d9820 */ /* 0x000fe20000400000 */
[----:B---3--:R-:W-:Y:S01]  /*0420*/  FADD R15, R15, -R19 ;  /* 0x800000130f0f7221 */ /* 0x008fe20000000000 */
[----:B------:R-:W-:Y:S02]  /*0430*/  FADD R12, R12, -R16 ;  /* 0x800000100c0c7221 */ /* 0x000fe40000000000 */
[----:B0-----:R-:W-:Y:S01]  /*0440*/  FMUL R2, R6, R29 ;  /* 0x0000001d06027220 */ /* 0x001fe20000400000 */
[----:B------:R-:W-:Y:S01]  /*0450*/  @!P5 FMUL R28, R28, 16777216 ;  /* 0x4b8000001c1cd820 */ /* 0x000fe20000400000 */
[----:B------:R-:W-:Y:S01]  /*0460*/  FADD R14, R14, -R18 ;  /* 0x800000120e0e7221 */ /* 0x000fe20000000000 */
[----:B------:R-:W-:Y:S02]  /*0470*/  FADD R13, R13, -R17 ;  /* 0x800000110d0d7221 */ /* 0x000fe40000000000 */
[----:B------:R-:W-:Y:S01]  /*0480*/  FMUL R5, R5, R28 ;  /* 0x0000001c05057220 */ /* 0x000fe20000400000 */
[----:B----4-:R-:W-:Y:S01]  /*0490*/  FADD R11, R11, -R19 ;  /* 0x800000130b0b7221 */ /* 0x010fe20000000000 */
[----:B------:R-:W-:Y:S01]  /*04a0*/  FADD R8, R8, -R16 ;  /* 0x8000001008087221 */ /* 0x000fe20000000000 */
[----:B------:R-:W-:-:S02]  /*04b0*/  FADD R16, R10, -R18 ;  /* 0x800000120a107221 */ /* 0x000fc40000000000 */
[C---:B------:R-:W-:Y:S01]  /*04c0*/  FMUL R10, R2.reuse, R11 ;  /* 0x0000000b020a7220 */ /* 0x040fe20000400000 */
[----:B------:R-:W-:Y:S01]  /*04d0*/  FMUL R2, R2, R15 ;  /* 0x0000000f02027220 */ /* 0x000fe20000400000 */
[----:B------:R-:W-:Y:S01]  /*04e0*/  FADD R9, R9, -R17 ;  /* 0x8000001109097221 */ /* 0x000fe20000000000 */
[C---:B------:R-:W-:Y:S01]  /*04f0*/  FMUL R17, R3.reuse, R8 ;  /* 0x0000000803117220 */ /* 0x040fe20000400000 */
[----:B------:R-:W-:Y:S01]  /*0500*/  FMUL R11, R3, R12 ;  /* 0x0000000c030b7220 */ /* 0x000fe20000400000 */
[C---:B------:R-:W-:Y:S01]  /*0510*/  FMUL R15, R5.reuse, R16 ;  /* 0x00000010050f7220 */ /* 0x040fe20000400000 */
[----:B------:R-:W-:Y:S01]  /*0520*/  FMUL R5, R5, R14 ;  /* 0x0000000e05057220 */ /* 0x000fe20000400000 */
[--C-:B-----5:R-:W-:Y:S02]  /*0530*/  FFMA R7, R23, R2, R27.reuse ;  /* 0x0000000217077223 */ /* 0x120fe4000000001b */
[----:B------:R-:W0:Y:S03]  /*0540*/  LDC.64 R2, c[0x0][0x210] ;  /* 0x00008400ff027b82 */ /* 0x000e260000000a00 */
[----:B------:R-:W-:Y:S01]  /*0550*/  FSETP.GT.AND P6, PT, R7, RZ, PT ;  /* 0x000000ff0700720b */ /* 0x000fe20003fc4000 */
[C---:B------:R-:W-:Y:S01]  /*0560*/  FMUL R14, R4.reuse, R9 ;  /* 0x00000009040e7220 */ /* 0x040fe20000400000 */
[----:B------:R-:W-:Y:S01]  /*0570*/  FMUL R12, R4, R13 ;  /* 0x0000000d040c7220 */ /* 0x000fe20000400000 */
[----:B------:R-:W-:Y:S01]  /*0580*/  FFMA R4, R20, R11, R24 ;  /* 0x0000000b14047223 */ /* 0x000fe20000000018 */
[----:B------:R-:W-:Y:S01]  /*0590*/  FFMA R6, R22, R5, R26 ;  /* 0x0000000516067223 */ /* 0x000fe2000000001a */
[----:B------:R-:W-:Y:S01]  /*05a0*/  FFMA R11, R23, R10, R27 ;  /* 0x0000000a170b7223 */ /* 0x000fe2000000001b */
[----:B------:R-:W-:Y:S01]  /*05b0*/  FFMA R8, R20, R17, R24 ;  /* 0x0000001114087223 */ /* 0x000fe20000000018 */
[C-C-:B------:R-:W-:Y:S01]  /*05c0*/  FFMA R5, R21.reuse, R12, R25.reuse ;  /* 0x0000000c15057223 */ /* 0x140fe20000000019 */
[----:B------:R-:W-:Y:S01]  /*05d0*/  FFMA R10, R22, R15, R26 ;  /* 0x0000000f160a7223 */ /* 0x000fe2000000001a */
[----:B------:R-:W-:Y:S01]  /*05e0*/  FFMA R9, R21, R14, R25 ;  /* 0x0000000e15097223 */ /* 0x000fe20000000019 */
[----:B------:R-:W-:-:S02]  /*05f0*/  FSETP.GT.AND P5, PT, R6, RZ, PT ;  /* 0x000000ff0600720b */ /* 0x000fc40003fa4000 */
[----:B------:R-:W-:Y:S01]  /*0600*/  FSETP.GT.AND P4, PT, R5, RZ, PT ;  /* 0x000000ff0500720b */ /* 0x000fe20003f84000 */
[----:B------:R-:W-:Y:S01]  /*0610*/  @!P6 FMUL R7, R7, 0.10000000149011611938 ;  /* 0x3dcccccd0707e820 */ /* 0x000fe20000400000 */
[----:B------:R-:W-:Y:S02]  /*0620*/  FSETP.GT.AND P3, PT, R11, RZ, PT ;  /* 0x000000ff0b00720b */ /* 0x000fe40003f64000 */
[----:B------:R-:W-:Y:S02]  /*0630*/  FSETP.GT.AND P2, PT, R10, RZ, PT ;  /* 0x000000ff0a00720b */ /* 0x000fe40003f44000 */
[----:B------:R-:W-:Y:S02]  /*0640*/  FSETP.GT.AND P1, PT, R9, RZ, PT ;  /* 0x000000ff0900720b */ /* 0x000fe40003f24000 */
[----:B------:R-:W-:Y:S02]  /*0650*/  FSETP.GT.AND P0, PT, R8, RZ, PT ;  /* 0x000000ff0800720b */ /* 0x000fe40003f04000 */
[----:B------:R-:W-:Y:S01]  /*0660*/  FSETP.GT.AND P6, PT, R4, RZ, PT ;  /* 0x000000ff0400720b */ /* 0x000fe20003fc4000 */
[----:B0-----:R-:W-:-:S04]  /*0670*/  IMAD.WIDE R2, R0, 0x4, R2 ;  /* 0x0000000400027825 */ /* 0x001fc800078e0202 */
[----:B------:R-:W-:Y:S01]  /*0680*/  @!P5 FMUL R6, R6, 0.10000000149011611938 ;  /* 0x3dcccccd0606d820 */ /* 0x000fe20000400000 */
[----:B------:R-:W-:Y:S01]  /*0690*/  @!P4 FMUL R5, R5, 0.10000000149011611938 ;  /* 0x3dcccccd0505c820 */ /* 0x000fe20000400000 */
[----:B------:R-:W-:Y:S01]  /*06a0*/  @!P3 FMUL R11, R11, 0.10000000149011611938 ;  /* 0x3dcccccd0b0bb820 */ /* 0x000fe20000400000 */
[----:B------:R-:W-:Y:S01]  /*06b0*/  @!P2 FMUL R10, R10, 0.10000000149011611938 ;  /* 0x3dcccccd0a0aa820 */ /* 0x000fe20000400000 */
[----:B------:R-:W-:Y:S02]  /*06c0*/  @!P1 FMUL R9, R9, 0.10000000149011611938 ;  /* 0x3dcccccd09099820 */ /* 0x000fe40000400000 */
[----:B------:R-:W-:Y:S02]  /*06d0*/  @!P0 FMUL R8, R8, 0.10000000149011611938 ;  /* 0x3dcccccd08088820 */ /* 0x000fe40000400000 */
[----:B------:R-:W-:-:S03]  /*06e0*/  @!P6 FMUL R4, R4, 0.10000000149011611938 ;  /* 0x3dcccccd0404e820 */ /* 0x000fc60000400000 */
[----:B------:R-:W-:Y:S04]  /*06f0*/  STG.E.128 desc[UR4][R2.64], R8 ;  /* 0x0000000802007986 */ /* 0x000fe8000c101d04 */
[----:B------:R-:W-:Y:S01]  /*0700*/  STG.E.128 desc[UR4][R2.64+0x800], R4 ;  /* 0x0008000402007986 */ /* 0x000fe2000c101d04 */
[----:B------:R-:W-:Y:S05]  /*0710*/  EXIT ;  /* 0x000000000000794d */ /* 0x000fea0003800000 */
.L_x_0:
[----:B------:R-:W-:-:S00]  /*0720*/  BRA `(.L_x_0) ;  /* 0xfffffffc00fc7947 */ /* 0x000fc0000383ffff */
[----:B------:R-:W-:-:S00]  /*0730*/  NOP ;  /* 0x0000000000007918 */ /* 0x000fc00000000000 */
        /* <DEDUP_REMOVED lines=12> */
.L_x_1:


//--------------------- .nv.global.init           --------------------------
	.section	.nv.global.init,"aw",@progbits
.nv.global.init:
	.type		_$_str,@object
	.size		_$_str,(_$_str_$_2 - _$_str)
_$_str:
        /*0000*/ 	.byte	0x5f, 0x5f, 0x43, 0x55, 0x44, 0x41, 0x5f, 0x46, 0x54, 0x5a, 0x00
	.type		_$_str_$_2,@object
	.size		_$_str_$_2,(.L_1 - _$_str_$_2)
_$_str_$_2:
        /*000b*/ 	.byte	0x5f, 0x5f, 0x43, 0x55, 0x44, 0x41, 0x5f, 0x50, 0x52, 0x45, 0x43, 0x5f, 0x53, 0x51, 0x52, 0x54
        /*001b*/ 	.byte	0x00
.L_1:


//--------------------- .nv.constant0.triton_poi_fused__native_batch_norm_legit_no_training_leaky_relu_6 --------------------------
	.section	.nv.constant0.triton_poi_fused__native_batch_norm_legit_no_training_leaky_relu_6,"a",@progbits
	.sectionflags	@""
	.align	4
.nv.constant0.triton_poi_fused__native_batch_norm_legit_no_training_leaky_relu_6:
	.zero		580
